	.headerflags	@"EF_CUDA_TEXMODE_UNIFIED EF_CUDA_64BIT_ADDRESS EF_CUDA_ACCELERATORS EF_CUDA_SM90 EF_CUDA_VIRTUAL_SM(EF_CUDA_SM90)"
	.elftype	@"ET_EXEC"


//--------------------- .nv.info                  --------------------------
	.section	.nv.info,"",@"SHT_CUDA_INFO"
	.align	4


	//----- nvinfo : EIATTR_REGCOUNT
	.align		4
        /*0000*/ 	.byte	0x04, 0x2f
        /*0002*/ 	.short	(.L_1 - .L_0)
	.align		4
.L_0:
        /*0004*/ 	.word	index@(triton_poi_fused__unsafe_index_add_mul_sub_29)
        /*0008*/ 	.word	0x00000019


	//----- nvinfo : EIATTR_MIN_STACK_SIZE
	.align		4
.L_1:
        /*000c*/ 	.byte	0x04, 0x12
        /*000e*/ 	.short	(.L_3 - .L_2)
	.align		4
.L_2:
        /*0010*/ 	.word	index@(triton_poi_fused__unsafe_index_add_mul_sub_29)
        /*0014*/ 	.word	0x00000000


	//----- nvinfo : EIATTR_FRAME_SIZE
	.align		4
.L_3:
        /*0018*/ 	.byte	0x04, 0x11
        /*001a*/ 	.short	(.L_5 - .L_4)
	.align		4
.L_4:
        /*001c*/ 	.word	index@(triton_poi_fused__unsafe_index_add_mul_sub_29)
        /*0020*/ 	.word	0x00000000


	//----- nvinfo : EIATTR_MIN_STACK_SIZE
	.align		4
.L_5:
        /*0024*/ 	.byte	0x04, 0x12
        /*0026*/ 	.short	(.L_7 - .L_6)
	.align		4
.L_6:
        /*0028*/ 	.word	index@(triton_poi_fused__unsafe_index_add_mul_sub_29)
        /*002c*/ 	.word	0x00000000
.L_7:


//--------------------- .nv.info.triton_poi_fused__unsafe_index_add_mul_sub_29 --------------------------
	.section	.nv.info.triton_poi_fused__unsafe_index_add_mul_sub_29,"",@"SHT_CUDA_INFO"
	.sectionflags	@""
	.align	4


	//----- nvinfo : EIATTR_CUDA_API_VERSION
	.align		4
        /*0000*/ 	.byte	0x04, 0x37
        /*0002*/ 	.short	(.L_9 - .L_8)
.L_8:
        /*0004*/ 	.word	0x0000007c


	//----- nvinfo : EIATTR_KPARAM_INFO
	.align		4
.L_9:
        /*0008*/ 	.byte	0x04, 0x17
        /*000a*/ 	.short	(.L_11 - .L_10)
.L_10:
        /*000c*/ 	.word	0x00000000
        /*0010*/ 	.short	0x0006
        /*0012*/ 	.short	0x0030
        /*0014*/ 	.byte	0x00, 0xf0, 0x11, 0x00


	//----- nvinfo : EIATTR_KPARAM_INFO
	.align		4
.L_11:
        /*0018*/ 	.byte	0x04, 0x17
        /*001a*/ 	.short	(.L_13 - .L_12)
.L_12:
        /*001c*/ 	.word	0x00000000
        /*0020*/ 	.short	0x0005
        /*0022*/ 	.short	0x0028
        /*0024*/ 	.byte	0x00, 0xf4, 0x21, 0x00


	//----- nvinfo : EIATTR_KPARAM_INFO
	.align		4
.L_13:
        /*0028*/ 	.byte	0x04, 0x17
        /*002a*/ 	.short	(.L_15 - .L_14)
.L_14:
        /*002c*/ 	.word	0x00000000
        /*0030*/ 	.short	0x0004
        /*0032*/ 	.short	0x0020
        /*0034*/ 	.byte	0x00, 0xf4, 0x21, 0x00


	//----- nvinfo : EIATTR_KPARAM_INFO
	.align		4
.L_15:
        /*0038*/ 	.byte	0x04, 0x17
        /*003a*/ 	.short	(.L_17 - .L_16)
.L_16:
        /*003c*/ 	.word	0x00000000
        /*0040*/ 	.short	0x0003
        /*0042*/ 	.short	0x0018
        /*0044*/ 	.byte	0x00, 0xf4, 0x21, 0x00


	//----- nvinfo : EIATTR_KPARAM_INFO
	.align		4
.L_17:
        /*0048*/ 	.byte	0x04, 0x17
        /*004a*/ 	.short	(.L_19 - .L_18)
.L_18:
        /*004c*/ 	.word	0x00000000
        /*0050*/ 	.short	0x0002
        /*0052*/ 	.short	0x0010
        /*0054*/ 	.byte	0x00, 0xf4, 0x21, 0x00


	//----- nvinfo : EIATTR_KPARAM_INFO
	.align		4
.L_19:
        /*0058*/ 	.byte	0x04, 0x17
        /*005a*/ 	.short	(.L_21 - .L_20)
.L_20:
        /*005c*/ 	.word	0x00000000
        /*0060*/ 	.short	0x0001
        /*0062*/ 	.short	0x0008
        /*0064*/ 	.byte	0x00, 0xf4, 0x21, 0x00


	//----- nvinfo : EIATTR_KPARAM_INFO
	.align		4
.L_21:
        /*0068*/ 	.byte	0x04, 0x17
        /*006a*/ 	.short	(.L_23 - .L_22)
.L_22:
        /*006c*/ 	.word	0x00000000
        /*0070*/ 	.short	0x0000
        /*0072*/ 	.short	0x0000
        /*0074*/ 	.byte	0x00, 0xf4, 0x21, 0x00


	//----- nvinfo : EIATTR_SPARSE_MMA_MASK
	.align		4
.L_23:
        /*0078*/ 	.byte	0x03, 0x50
        /*007a*/ 	.short	0x0000


	//----- nvinfo : EIATTR_MAXREG_COUNT
	.align		4
        /*007c*/ 	.byte	0x03, 0x1b
        /*007e*/ 	.short	0x00ff


	//----- nvinfo : EIATTR_EXIT_INSTR_OFFSETS
	.align		4
        /*0080*/ 	.byte	0x04, 0x1c
        /*0082*/ 	.short	(.L_25 - .L_24)


	//   ....[0]....
.L_24:
        /*0084*/ 	.word	0x000004e0


	//----- nvinfo : EIATTR_REQNTID
	.align		4
.L_25:
        /*0088*/ 	.byte	0x04, 0x10
        /*008a*/ 	.short	(.L_27 - .L_26)
.L_26:
        /*008c*/ 	.word	0x00000100
        /*0090*/ 	.word	0x00000001
        /*0094*/ 	.word	0x00000001


	//----- nvinfo : EIATTR_CBANK_PARAM_SIZE
	.align		4
.L_27:
        /*0098*/ 	.byte	0x03, 0x19
        /*009a*/ 	.short	0x0034


	//----- nvinfo : EIATTR_PARAM_CBANK
	.align		4
        /*009c*/ 	.byte	0x04, 0x0a
        /*009e*/ 	.short	(.L_29 - .L_28)
	.align		4
.L_28:
        /*00a0*/ 	.word	index@(.nv.constant0.triton_poi_fused__unsafe_index_add_mul_sub_29)
        /*00a4*/ 	.short	0x0210
        /*00a6*/ 	.short	0x0034


	//----- nvinfo : EIATTR_SW_WAR
	.align		4
.L_29:
        /*00a8*/ 	.byte	0x04, 0x36
        /*00aa*/ 	.short	(.L_31 - .L_30)
.L_30:
        /*00ac*/ 	.word	0x00000008
.L_31:


//--------------------- .nv.callgraph             --------------------------
	.section	.nv.callgraph,"",@"SHT_CUDA_CALLGRAPH"
	.align	4
	.sectionentsize	8
	.align		4
        /*0000*/ 	.word	0x00000000
	.align		4
        /*0004*/ 	.word	0xffffffff
	.align		4
        /*0008*/ 	.word	0x00000000
	.align		4
        /*000c*/ 	.word	0xfffffffe
	.align		4
        /*0010*/ 	.word	0x00000000
	.align		4
        /*0014*/ 	.word	0xfffffffd
	.align		4
        /*0018*/ 	.word	0x00000000
	.align		4
        /*001c*/ 	.word	0xfffffffc


//--------------------- .text.triton_poi_fused__unsafe_index_add_mul_sub_29 --------------------------
	.section	.text.triton_poi_fused__unsafe_index_add_mul_sub_29,"ax",@progbits
	.align	128
        .global         triton_poi_fused__unsafe_index_add_mul_sub_29
        .type           triton_poi_fused__unsafe_index_add_mul_sub_29,@function
        .size           triton_poi_fused__unsafe_index_add_mul_sub_29,(.L_x_1 - triton_poi_fused__unsafe_index_add_mul_sub_29)
        .other          triton_poi_fused__unsafe_index_add_mul_sub_29,@"STO_CUDA_ENTRY STV_DEFAULT"
triton_poi_fused__unsafe_index_add_mul_sub_29:
.text.triton_poi_fused__unsafe_index_add_mul_sub_29:
[----:B------:R-:W-:Y:S01]  /*0000*/  LDC R1, c[0x0][0x28] ;  /* 0x00000a00ff017b82 */ /* 0x000fe20000000800 */
[----:B------:R-:W1:Y:S07]  /*0010*/  S2R R0, SR_TID.X ;  /* 0x0000000000007919 */ /* 0x000e6e0000002100 */
[----:B------:R-:W2:Y:S01]  /*0020*/  LDC.64 R14, c[0x0][0x210] ;  /* 0x00008400ff0e7b82 */ /* 0x000ea20000000a00 */
[----:B------:R-:W-:Y:S01]  /*0030*/  ULDC.64 UR4, c[0x0][0x208] ;  /* 0x0000820000047ab9 */ /* 0x000fe20000000a00 */
[----:B------:R-:W-:Y:S01]  /*0040*/  ULDC.64 UR6, c[0x0][0x220] ;  /* 0x0000880000067ab9 */ /* 0x000fe20000000a00 */
[----:B------:R-:W3:Y:S05]  /*0050*/  S2R R3, SR_CTAID.X ;  /* 0x0000000000037919 */ /* 0x000eea0000002500 */
[----:B------:R-:W4:Y:S01]  /*0060*/  LDC.64 R8, c[0x0][0x218] ;  /* 0x00008600ff087b82 */ /* 0x000f220000000a00 */
[----:B-1----:R-:W-:-:S05]  /*0070*/  IMAD.SHL.U32 R0, R0, 0x2, RZ ;  /* 0x0000000200007824 */ /* 0x002fca00078e00ff */
[----:B------:R-:W-:-:S05]  /*0080*/  LOP3.LUT R0, R0, 0x1fe, RZ, 0xc0, !PT ;  /* 0x000001fe00007812 */ /* 0x000fca00078ec0ff */
[----:B---3--:R-:W-:-:S05]  /*0090*/  IMAD R0, R3, 0x200, R0 ;  /* 0x0000020003007824 */ /* 0x008fca00078e0200 */
[----:B------:R-:W-:-:S04]  /*00a0*/  SHF.R.S32.HI R5, RZ, 0x1f, R0 ;  /* 0x0000001fff057819 */ /* 0x000fc80000011400 */
[----:B------:R-:W-:-:S04]  /*00b0*/  LEA.HI R2, R5, R0, RZ, 0x3 ;  /* 0x0000000005027211 */ /* 0x000fc800078f18ff */
[----:B------:R-:W-:Y:S02]  /*00c0*/  SHF.R.S32.HI R4, RZ, 0x3, R2 ;  /* 0x00000003ff047819 */ /* 0x000fe40000011402 */
[----:B------:R-:W-:Y:S02]  /*00d0*/  LOP3.LUT R7, R2, 0xfffffff8, RZ, 0xc0, !PT ;  /* 0xfffffff802077812 */ /* 0x000fe400078ec0ff */
[----:B------:R-:W-:-:S04]  /*00e0*/  LEA.HI R5, R4, R4, RZ, 0x3 ;  /* 0x0000000404057211 */ /* 0x000fc800078f18ff */
[----:B------:R-:W-:-:S05]  /*00f0*/  LOP3.LUT R5, R5, 0xfffffff8, RZ, 0xc0, !PT ;  /* 0xfffffff805057812 */ /* 0x000fca00078ec0ff */
[----:B------:R-:W-:-:S04]  /*0100*/  IMAD.IADD R5, R4, 0x1, -R5 ;  /* 0x0000000104057824 */ /* 0x000fc800078e0a05 */
[----:B--2---:R-:W-:Y:S02]  /*0110*/  IMAD.WIDE R14, R5, 0x8, R14 ;  /* 0x00000008050e7825 */ /* 0x004fe400078e020e */
[----:B------:R-:W1:Y:S04]  /*0120*/  LDC.64 R4, c[0x0][0x228] ;  /* 0x00008a00ff047b82 */ /* 0x000e680000000a00 */
[----:B------:R-:W2:Y:S01]  /*0130*/  LDG.E.EL.64 R14, desc[UR4][R14.64] ;  /* 0x000000040e0e7981 */ /* 0x000ea2000c2e1b00 */
[----:B------:R-:W-:-:S04]  /*0140*/  IMAD.IADD R12, R0, 0x1, -R7 ;  /* 0x00000001000c7824 */ /* 0x000fc800078e0a07 */
[----:B----4-:R-:W-:-:S06]  /*0150*/  IMAD.WIDE R8, R12, 0x8, R8 ;  /* 0x000000080c087825 */ /* 0x010fcc00078e0208 */
[----:B------:R-:W3:Y:S01]  /*0160*/  LDG.E.EL.128 R8, desc[UR4][R8.64] ;  /* 0x0000000408087981 */ /* 0x000ee2000c2e1d00 */
[----:B-1----:R-:W-:-:S06]  /*0170*/  IMAD.WIDE R4, R12, 0x8, R4 ;  /* 0x000000080c047825 */ /* 0x002fcc00078e0204 */
[----:B------:R-:W4:Y:S01]  /*0180*/  LDG.E.EL.128 R4, desc[UR4][R4.64] ;  /* 0x0000000404047981 */ /* 0x000f22000c2e1d00 */
[----:B------:R-:W-:-:S04]  /*0190*/  SHF.R.S32.HI R3, RZ, 0x16, R3 ;  /* 0x00000016ff037819 */ /* 0x000fc80000011403 */
[----:B------:R-:W-:-:S04]  /*01a0*/  SGXT R3, R3, 0x1 ;  /* 0x000000010303781a */ /* 0x000fc80000000200 */
[----:B------:R-:W-:Y:S02]  /*01b0*/  LEA.HI R3, R3, R0, RZ, 0x6 ;  /* 0x0000000003037211 */ /* 0x000fe400078f30ff */
[----:B--2---:R-:W-:-:S04]  /*01c0*/  SHF.R.U32.HI R13, RZ, 0x1d, R15 ;  /* 0x0000001dff0d7819 */ /* 0x004fc8000001160f */
[----:B------:R-:W-:-:S04]  /*01d0*/  LOP3.LUT R13, R13, 0x4, RZ, 0xc0, !PT ;  /* 0x000000040d0d7812 */ /* 0x000fc800078ec0ff */
[----:B------:R-:W-:Y:S02]  /*01e0*/  IADD3 R16, P0, R14, R13, RZ ;  /* 0x0000000d0e107210 */ /* 0x000fe40007f1e0ff */
[----:B---3--:R-:W-:-:S03]  /*01f0*/  SHF.R.U32.HI R19, RZ, 0x1b, R9 ;  /* 0x0000001bff137819 */ /* 0x008fc60000011609 */
[----:B------:R-:W-:Y:S01]  /*0200*/  IMAD.X R13, RZ, RZ, R15, P0 ;  /* 0x000000ffff0d7224 */ /* 0x000fe200000e060f */
[----:B------:R-:W-:Y:S01]  /*0210*/  LEA R2, P0, R8, UR6, 0x2 ;  /* 0x0000000608027c11 */ /* 0x000fe2000f8010ff */
[----:B------:R-:W-:Y:S01]  /*0220*/  IMAD.SHL.U32 R14, R16, 0x10, RZ ;  /* 0x00000010100e7824 */ /* 0x000fe200078e00ff */
[----:B------:R-:W-:Y:S02]  /*0230*/  SHF.R.U32.HI R15, RZ, 0x1b, R11 ;  /* 0x0000001bff0f7819 */ /* 0x000fe4000001160b */
[----:B------:R-:W-:Y:S02]  /*0240*/  LEA R17, P1, R10, UR6, 0x2 ;  /* 0x000000060a117c11 */ /* 0x000fe4000f8210ff */
[----:B------:R-:W-:Y:S02]  /*0250*/  LEA.HI.X R18, R8, UR7, R9, 0x2, P0 ;  /* 0x0000000708127c11 */ /* 0x000fe400080f1409 */
[----:B------:R-:W-:Y:S02]  /*0260*/  SHF.L.U64.HI R13, R16, 0x4, R13 ;  /* 0x00000004100d7819 */ /* 0x000fe4000001020d */
[----:B------:R-:W-:-:S02]  /*0270*/  LOP3.LUT R15, R15, 0x10, RZ, 0xc0, !PT ;  /* 0x000000100f0f7812 */ /* 0x000fc400078ec0ff */
[----:B----4-:R-:W-:Y:S02]  /*0280*/  LEA R9, P4, R4, UR6, 0x2 ;  /* 0x0000000604097c11 */ /* 0x010fe4000f8810ff */
[----:B------:R-:W-:Y:S02]  /*0290*/  LEA.HI.X R16, R10, UR7, R11, 0x2, P1 ;  /* 0x000000070a107c11 */ /* 0x000fe400088f140b */
[--C-:B------:R-:W-:Y:S02]  /*02a0*/  SHF.R.U32.HI R11, RZ, 0x1b, R5.reuse ;  /* 0x0000001bff0b7819 */ /* 0x100fe40000011605 */
[----:B------:R-:W-:Y:S02]  /*02b0*/  LEA.HI.X R20, R4, UR7, R5, 0x2, P4 ;  /* 0x0000000704147c11 */ /* 0x000fe4000a0f1405 */
[----:B------:R-:W1:Y:S01]  /*02c0*/  LDC.64 R4, c[0x0][0x230] ;  /* 0x00008c00ff047b82 */ /* 0x000e620000000a00 */
[----:B------:R-:W-:Y:S02]  /*02d0*/  IADD3 R8, P2, P3, R14, R17, R15 ;  /* 0x000000110e087210 */ /* 0x000fe40007b5e00f */
[----:B------:R-:W-:-:S02]  /*02e0*/  LOP3.LUT R19, R19, 0x10, RZ, 0xc0, !PT ;  /* 0x0000001013137812 */ /* 0x000fc400078ec0ff */
[----:B------:R-:W-:Y:S02]  /*02f0*/  LEA R15, P4, R6, UR6, 0x2 ;  /* 0x00000006060f7c11 */ /* 0x000fe4000f8810ff */
[----:B------:R-:W-:Y:S02]  /*0300*/  SHF.R.U32.HI R10, RZ, 0x1b, R7 ;  /* 0x0000001bff0a7819 */ /* 0x000fe40000011607 */
[----:B------:R-:W-:Y:S02]  /*0310*/  LOP3.LUT R11, R11, 0x10, RZ, 0xc0, !PT ;  /* 0x000000100b0b7812 */ /* 0x000fe400078ec0ff */
[----:B------:R-:W-:Y:S02]  /*0320*/  IADD3 R2, P0, P1, R14, R2, R19 ;  /* 0x000000020e027210 */ /* 0x000fe4000791e013 */
[----:B------:R-:W-:Y:S02]  /*0330*/  LEA.HI.X R22, R6, UR7, R7, 0x2, P4 ;  /* 0x0000000706167c11 */ /* 0x000fe4000a0f1407 */
[----:B------:R-:W-:-:S02]  /*0340*/  LOP3.LUT R7, R10, 0x10, RZ, 0xc0, !PT ;  /* 0x000000100a077812 */ /* 0x000fc400078ec0ff */
[C---:B------:R-:W-:Y:S02]  /*0350*/  IADD3 R6, P4, P5, R14.reuse, R9, R11 ;  /* 0x000000090e067210 */ /* 0x040fe40007d9e00b */
[----:B------:R-:W-:Y:S02]  /*0360*/  SHF.R.S32.HI R11, RZ, 0x6, R3 ;  /* 0x00000006ff0b7819 */ /* 0x000fe40000011403 */
[----:B------:R-:W-:Y:S02]  /*0370*/  IADD3.X R3, R13, R18, RZ, P0, P1 ;  /* 0x000000120d037210 */ /* 0x000fe400007e24ff */
[----:B------:R-:W-:Y:S01]  /*0380*/  IADD3 R10, P0, P1, R14, R15, R7 ;  /* 0x0000000f0e0a7210 */ /* 0x000fe2000791e007 */
[----:B------:R-:W-:Y:S01]  /*0390*/  IMAD.SHL.U32 R15, R11, 0x10, RZ ;  /* 0x000000100b0f7824 */ /* 0x000fe200078e00ff */
[C---:B------:R-:W-:Y:S02]  /*03a0*/  IADD3.X R9, R13.reuse, R16, RZ, P2, P3 ;  /* 0x000000100d097210 */ /* 0x040fe400017e64ff */
[----:B------:R-:W-:Y:S01]  /*03b0*/  IADD3.X R7, R13, R20, RZ, P4, P5 ;  /* 0x000000140d077210 */ /* 0x000fe200027ea4ff */
[----:B------:R-:W-:Y:S01]  /*03c0*/  IMAD.WIDE R2, R15, 0x4, R2 ;  /* 0x000000040f027825 */ /* 0x000fe200078e0202 */
[----:B------:R-:W-:-:S03]  /*03d0*/  IADD3.X R11, R13, R22, RZ, P0, P1 ;  /* 0x000000160d0b7210 */ /* 0x000fc600007e24ff */
[C---:B------:R-:W-:Y:S02]  /*03e0*/  IMAD.WIDE R8, R15.reuse, 0x4, R8 ;  /* 0x000000040f087825 */ /* 0x040fe400078e0208 */
[----:B------:R-:W2:Y:S02]  /*03f0*/  LDG.E.EL R3, desc[UR4][R2.64] ;  /* 0x0000000402037981 */ /* 0x000ea4000c2e1900 */
[C---:B------:R-:W-:Y:S02]  /*0400*/  IMAD.WIDE R6, R15.reuse, 0x4, R6 ;  /* 0x000000040f067825 */ /* 0x040fe400078e0206 */
[----:B------:R-:W3:Y:S02]  /*0410*/  LDG.E.EL R8, desc[UR4][R8.64] ;  /* 0x0000000408087981 */ /* 0x000ee4000c2e1900 */
[----:B------:R-:W-:Y:S02]  /*0420*/  IMAD.WIDE R10, R15, 0x4, R10 ;  /* 0x000000040f0a7825 */ /* 0x000fe400078e020a */
[----:B------:R-:W2:Y:S02]  /*0430*/  LDG.E.EL R6, desc[UR4][R6.64] ;  /* 0x0000000406067981 */ /* 0x000ea4000c2e1900 */
[----:B-1----:R-:W-:-:S02]  /*0440*/  IMAD.WIDE R4, R12, 0x4, R4 ;  /* 0x000000040c047825 */ /* 0x002fc400078e0204 */
[----:B------:R-:W3:Y:S01]  /*0450*/  LDG.E.EL R11, desc[UR4][R10.64] ;  /* 0x000000040a0b7981 */ /* 0x000ee2000c2e1900 */
[----:B------:R-:W1:Y:S03]  /*0460*/  LDC.64 R12, c[0x0][0x238] ;  /* 0x00008e00ff0c7b82 */ /* 0x000e660000000a00 */
[----:B------:R-:W4:Y:S01]  /*0470*/  LDG.E.EL.64 R4, desc[UR4][R4.64] ;  /* 0x0000000404047981 */ /* 0x000f22000c2e1b00 */
[----:B-1----:R-:W-:-:S04]  /*0480*/  IMAD.WIDE R12, R0, 0x4, R12 ;  /* 0x00000004000c7825 */ /* 0x002fc800078e020c */
[----:B--2---:R-:W-:Y:S01]  /*0490*/  FADD R14, -R3, R6 ;  /* 0x00000006030e7221 */ /* 0x004fe20000000100 */
[----:B---3--:R-:W-:-:S03]  /*04a0*/  FADD R15, -R8, R11 ;  /* 0x0000000b080f7221 */ /* 0x008fc60000000100 */
[----:B----4-:R-:W-:Y:S01]  /*04b0*/  FFMA R14, R4, R14, R3 ;  /* 0x0000000e040e7223 */ /* 0x010fe20000000003 */
[----:B------:R-:W-:-:S05]  /*04c0*/  FFMA R15, R5, R15, R8 ;  /* 0x0000000f050f7223 */ /* 0x000fca0000000008 */
[----:B------:R-:W-:Y:S01]  /*04d0*/  STG.E.64 desc[UR4][R12.64], R14 ;  /* 0x0000000e0c007986 */ /* 0x000fe2000c101b04 */
[----:B------:R-:W-:Y:S05]  /*04e0*/  EXIT ;  /* 0x000000000000794d */ /* 0x000fea0003800000 */
.L_x_0:
[----:B------:R-:W-:-:S00]  /*04f0*/  BRA `(.L_x_0) ;  /* 0xfffffffc00fc7947 */ /* 0x000fc0000383ffff */
[----:B------:R-:W-:-:S00]  /*0500*/  NOP ;  /* 0x0000000000007918 */ /* 0x000fc00000000000 */
[----:B------:R-:W-:-:S00]  /*0510*/  NOP ;  /* 0x0000000000007918 */ /* 0x000fc00000000000 */
[----:B------:R-:W-:-:S00]  /*0520*/  NOP ;  /* 0x0000000000007918 */ /* 0x000fc00000000000 */
[----:B------:R-:W-:-:S00]  /*0530*/  NOP ;  /* 0x0000000000007918 */ /* 0x000fc00000000000 */
[----:B------:R-:W-:-:S00]  /*0540*/  NOP ;  /* 0x0000000000007918 */ /* 0x000fc00000000000 */
[----:B------:R-:W-:-:S00]  /*0550*/  NOP ;  /* 0x0000000000007918 */ /* 0x000fc00000000000 */
[----:B------:R-:W-:-:S00]  /*0560*/  NOP ;  /* 0x0000000000007918 */ /* 0x000fc00000000000 */
[----:B------:R-:W-:-:S00]  /*0570*/  NOP ;  /* 0x0000000000007918 */ /* 0x000fc00000000000 */
.L_x_1:


//--------------------- .nv.constant0.triton_poi_fused__unsafe_index_add_mul_sub_29 --------------------------
	.section	.nv.constant0.triton_poi_fused__unsafe_index_add_mul_sub_29,"a",@progbits
	.sectionflags	@""
	.align	4
.nv.constant0.triton_poi_fused__unsafe_index_add_mul_sub_29:
	.zero		580
